//
// Generated by NVIDIA NVVM Compiler
//
// Compiler Build ID: CL-36424714
// Cuda compilation tools, release 13.0, V13.0.88
// Based on NVVM 20.0.0
//

.version 9.0
.target sm_100
.address_size 64

	// .globl	mandelbrot

.visible .entry mandelbrot(
	.param .u64 mandelbrot_param_0,
	.param .u64 mandelbrot_param_1,
	.param .u32 mandelbrot_param_2,
	.param .u32 mandelbrot_param_3,
	.param .f32 mandelbrot_param_4,
	.param .f32 mandelbrot_param_5,
	.param .f32 mandelbrot_param_6,
	.param .f32 mandelbrot_param_7,
	.param .u32 mandelbrot_param_8,
	.param .u64 .ptr .align 1 mandelbrot_param_9
)
{
	.reg .pred 	%p<13>;
	.reg .b32 	%r<25>;
	.reg .b32 	%f<39>;
	.reg .b64 	%rd<2>;

	ld.param.u64 	%rd1, [mandelbrot_param_0];
	ld.param.u32 	%r7, [mandelbrot_param_2];
	ld.param.u32 	%r10, [mandelbrot_param_3];
	ld.param.f32 	%f11, [mandelbrot_param_4];
	ld.param.f32 	%f12, [mandelbrot_param_5];
	ld.param.f32 	%f13, [mandelbrot_param_6];
	ld.param.f32 	%f14, [mandelbrot_param_7];
	ld.param.u32 	%r9, [mandelbrot_param_8];
	mov.u32 	%r11, %ntid.x;
	mov.u32 	%r12, %ctaid.x;
	mov.u32 	%r13, %tid.x;
	mad.lo.s32 	%r1, %r11, %r12, %r13;
	mov.u32 	%r14, %ntid.y;
	mov.u32 	%r15, %ctaid.y;
	mov.u32 	%r16, %tid.y;
	mad.lo.s32 	%r17, %r14, %r15, %r16;
	setp.ge.s32 	%p3, %r1, %r7;
	setp.ge.s32 	%p4, %r17, %r10;
	or.pred  	%p5, %p3, %p4;
	@%p5 bra 	$L__BB0_8;
	abs.f32 	%f15, %f11;
	abs.f32 	%f16, %f12;
	min.f32 	%f17, %f15, %f16;
	abs.f32 	%f18, %f13;
	min.f32 	%f19, %f17, %f18;
	setp.lt.f32 	%p7, %f19, 0f3727C5AC;
	mov.pred 	%p12, -1;
	@%p7 bra 	$L__BB0_3;
	abs.f32 	%f20, %f14;
	setp.lt.f32 	%p12, %f20, 0f3727C5AC;
$L__BB0_3:
	cvt.rn.f32.s32 	%f21, %r1;
	cvt.rn.f32.s32 	%f22, %r7;
	div.rn.f32 	%f23, %f21, %f22;
	sub.f32 	%f24, %f13, %f11;
	fma.rn.f32 	%f1, %f23, %f24, %f11;
	cvt.rn.f32.u32 	%f25, %r17;
	cvt.rn.f32.u32 	%f26, %r10;
	div.rn.f32 	%f27, %f25, %f26;
	sub.f32 	%f28, %f14, %f12;
	mul.f32 	%f29, %f27, %f28;
	sub.f32 	%f2, %f14, %f29;
	setp.lt.s32 	%p8, %r9, 1;
	mov.b32 	%r24, -16777216;
	@%p8 bra 	$L__BB0_7;
	mov.b32 	%r23, 0;
	mov.f32 	%f35, 0f00000000;
	mov.f32 	%f36, %f35;
	mov.f32 	%f37, %f35;
	mov.f32 	%f38, %f35;
$L__BB0_5:
	sub.f32 	%f31, %f36, %f35;
	add.f32 	%f7, %f1, %f31;
	add.f32 	%f32, %f38, %f38;
	fma.rn.f32 	%f37, %f32, %f37, %f2;
	add.s32 	%r23, %r23, 1;
	setp.lt.s32 	%p9, %r23, %r9;
	mul.f32 	%f36, %f7, %f7;
	mul.f32 	%f35, %f37, %f37;
	add.f32 	%f33, %f36, %f35;
	setp.lt.f32 	%p10, %f33, 0f40800000;
	and.pred  	%p11, %p9, %p10;
	mov.f32 	%f38, %f7;
	@%p11 bra 	$L__BB0_5;
	shl.b32 	%r20, %r23, 16;
	or.b32  	%r24, %r20, -16777216;
$L__BB0_7:
	selp.b32 	%r21, -16776961, %r24, %p12;
	shl.b32 	%r22, %r1, 2;
	sust.b.2d.b32.trap 	[%rd1, {%r22, %r17}], {%r21};
$L__BB0_8:
	ret;

}


// ===== COMPILED SASS (sm_100) =====

	.target	sm_100

	.elftype	@"ET_EXEC"


//--------------------- .note.nv.tkinfo           --------------------------
	.section	.note.nv.tkinfo,"",@"SHT_NOTE"
	.sectionflags	@"SHF_NOTE_NV_TKINFO"
	.tkinfo
        /*0018*/ 	.word	0x00000002
        /*0030*/ 	.string	""
        /*0030*/ 	.string	"ptxas"
        /*0030*/ 	.string	"Cuda compilation tools, release 13.0, V13.0.88"
        /*0030*/ 	.string	"Build cuda_13.0.r13.0/compiler.36424714_0"
        /*0030*/ 	.string	"-arch sm_100 -m 64 "



//--------------------- .note.nv.cuinfo           --------------------------
	.section	.note.nv.cuinfo,"",@"SHT_NOTE"
	.sectionflags	@"SHF_NOTE_NV_CUINFO"
        /*0018*/ 	.short	0x0002
        /*001a*/ 	.short	0x0064
        /*001c*/ 	.short	0x0082
	.zero		2


//--------------------- .nv.info                  --------------------------
	.section	.nv.info,"",@"SHT_CUDA_INFO"
	.align	4


	//----- nvinfo : EIATTR_REGCOUNT
	.align		4
        /*0000*/ 	.byte	0x04, 0x2f
        /*0002*/ 	.short	(.L_1 - .L_0)
	.align		4
.L_0:
        /*0004*/ 	.word	index@(mandelbrot)
        /*0008*/ 	.word	0x00000011


	//----- nvinfo : EIATTR_FRAME_SIZE
	.align		4
.L_1:
        /*000c*/ 	.byte	0x04, 0x11
        /*000e*/ 	.short	(.L_3 - .L_2)
	.align		4
.L_2:
        /*0010*/ 	.word	index@($__internal_0_$__cuda_sm3x_div_rn_noftz_f32_slowpath)
        /*0014*/ 	.word	0x00000000


	//----- nvinfo : EIATTR_FRAME_SIZE
	.align		4
.L_3:
        /*0018*/ 	.byte	0x04, 0x11
        /*001a*/ 	.short	(.L_5 - .L_4)
	.align		4
.L_4:
        /*001c*/ 	.word	index@(mandelbrot)
        /*0020*/ 	.word	0x00000000


	//----- nvinfo : EIATTR_MIN_STACK_SIZE
	.align		4
.L_5:
        /*0024*/ 	.byte	0x04, 0x12
        /*0026*/ 	.short	(.L_7 - .L_6)
	.align		4
.L_6:
        /*0028*/ 	.word	index@(mandelbrot)
        /*002c*/ 	.word	0x00000000
.L_7:


//--------------------- .nv.compat                --------------------------
	.section	.nv.compat,"",@"SHT_CUDA_COMPAT_INFO"
	.align	4
        /*0000*/ 	.byte	0x02, 0x09, 0x00, 0x00, 0x02, 0x02, 0x02, 0x00, 0x02, 0x05, 0x05, 0x00, 0x03, 0x07, 0x01, 0x01
        /*0010*/ 	.byte	0x02, 0x03, 0x00, 0x00, 0x02, 0x06, 0x01, 0x00, 0x04, 0x0b, 0x08, 0x00, 0x01, 0x00, 0x00, 0x00
        /*0020*/ 	.byte	0x00, 0x00, 0x00, 0x00


//--------------------- .nv.info.mandelbrot       --------------------------
	.section	.nv.info.mandelbrot,"",@"SHT_CUDA_INFO"
	.sectionflags	@""
	.align	4


	//----- nvinfo : EIATTR_CUDA_API_VERSION
	.align		4
        /*0000*/ 	.byte	0x04, 0x37
        /*0002*/ 	.short	(.L_9 - .L_8)
.L_8:
        /*0004*/ 	.word	0x00000082


	//----- nvinfo : EIATTR_KPARAM_INFO
	.align		4
.L_9:
        /*0008*/ 	.byte	0x04, 0x17
        /*000a*/ 	.short	(.L_11 - .L_10)
.L_10:
        /*000c*/ 	.word	0x00000000
        /*0010*/ 	.short	0x0009
        /*0012*/ 	.short	0x0030
        /*0014*/ 	.byte	0x00, 0xf5, 0x21, 0x00


	//----- nvinfo : EIATTR_KPARAM_INFO
	.align		4
.L_11:
        /*0018*/ 	.byte	0x04, 0x17
        /*001a*/ 	.short	(.L_13 - .L_12)
.L_12:
        /*001c*/ 	.word	0x00000000
        /*0020*/ 	.short	0x0008
        /*0022*/ 	.short	0x0028
        /*0024*/ 	.byte	0x00, 0xf0, 0x11, 0x00


	//----- nvinfo : EIATTR_KPARAM_INFO
	.align		4
.L_13:
        /*0028*/ 	.byte	0x04, 0x17
        /*002a*/ 	.short	(.L_15 - .L_14)
.L_14:
        /*002c*/ 	.word	0x00000000
        /*0030*/ 	.short	0x0007
        /*0032*/ 	.short	0x0024
        /*0034*/ 	.byte	0x00, 0xf0, 0x11, 0x00


	//----- nvinfo : EIATTR_KPARAM_INFO
	.align		4
.L_15:
        /*0038*/ 	.byte	0x04, 0x17
        /*003a*/ 	.short	(.L_17 - .L_16)
.L_16:
        /*003c*/ 	.word	0x00000000
        /*0040*/ 	.short	0x0006
        /*0042*/ 	.short	0x0020
        /*0044*/ 	.byte	0x00, 0xf0, 0x11, 0x00


	//----- nvinfo : EIATTR_KPARAM_INFO
	.align		4
.L_17:
        /*0048*/ 	.byte	0x04, 0x17
        /*004a*/ 	.short	(.L_19 - .L_18)
.L_18:
        /*004c*/ 	.word	0x00000000
        /*0050*/ 	.short	0x0005
        /*0052*/ 	.short	0x001c
        /*0054*/ 	.byte	0x00, 0xf0, 0x11, 0x00


	//----- nvinfo : EIATTR_KPARAM_INFO
	.align		4
.L_19:
        /*0058*/ 	.byte	0x04, 0x17
        /*005a*/ 	.short	(.L_21 - .L_20)
.L_20:
        /*005c*/ 	.word	0x00000000
        /*0060*/ 	.short	0x0004
        /*0062*/ 	.short	0x0018
        /*0064*/ 	.byte	0x00, 0xf0, 0x11, 0x00


	//----- nvinfo : EIATTR_KPARAM_INFO
	.align		4
.L_21:
        /*0068*/ 	.byte	0x04, 0x17
        /*006a*/ 	.short	(.L_23 - .L_22)
.L_22:
        /*006c*/ 	.word	0x00000000
        /*0070*/ 	.short	0x0003
        /*0072*/ 	.short	0x0014
        /*0074*/ 	.byte	0x00, 0xf0, 0x11, 0x00


	//----- nvinfo : EIATTR_KPARAM_INFO
	.align		4
.L_23:
        /*0078*/ 	.byte	0x04, 0x17
        /*007a*/ 	.short	(.L_25 - .L_24)
.L_24:
        /*007c*/ 	.word	0x00000000
        /*0080*/ 	.short	0x0002
        /*0082*/ 	.short	0x0010
        /*0084*/ 	.byte	0x00, 0xf0, 0x11, 0x00


	//----- nvinfo : EIATTR_KPARAM_INFO
	.align		4
.L_25:
        /*0088*/ 	.byte	0x04, 0x17
        /*008a*/ 	.short	(.L_27 - .L_26)
.L_26:
        /*008c*/ 	.word	0x00000000
        /*0090*/ 	.short	0x0001
        /*0092*/ 	.short	0x0008
        /*0094*/ 	.byte	0x00, 0xf0, 0x21, 0x00


	//----- nvinfo : EIATTR_KPARAM_INFO
	.align		4
.L_27:
        /*0098*/ 	.byte	0x04, 0x17
        /*009a*/ 	.short	(.L_29 - .L_28)
.L_28:
        /*009c*/ 	.word	0x00000000
        /*00a0*/ 	.short	0x0000
        /*00a2*/ 	.short	0x0000
        /*00a4*/ 	.byte	0x00, 0xf0, 0x21, 0x00


	//----- nvinfo : EIATTR_SPARSE_MMA_MASK
	.align		4
.L_29:
        /*00a8*/ 	.byte	0x03, 0x50
        /*00aa*/ 	.short	0x0000


	//----- nvinfo : EIATTR_MAXREG_COUNT
	.align		4
        /*00ac*/ 	.byte	0x03, 0x1b
        /*00ae*/ 	.short	0x00ff


	//----- nvinfo : EIATTR_MERCURY_ISA_VERSION
	.align		4
        /*00b0*/ 	.byte	0x03, 0x5f
        /*00b2*/ 	.short	0x0101


	//----- nvinfo : EIATTR_VRC_CTA_INIT_COUNT
	.align		4
        /*00b4*/ 	.byte	0x02, 0x4a
	.zero		1
	.zero		1


	//----- nvinfo : EIATTR_EXIT_INSTR_OFFSETS
	.align		4
        /*00b8*/ 	.byte	0x04, 0x1c
        /*00ba*/ 	.short	(.L_31 - .L_30)


	//   ....[0]....
.L_30:
        /*00bc*/ 	.word	0x000000c0


	//   ....[1]....
        /*00c0*/ 	.word	0x00000560


	//----- nvinfo : EIATTR_CRS_STACK_SIZE
	.align		4
.L_31:
        /*00c4*/ 	.byte	0x04, 0x1e
        /*00c6*/ 	.short	(.L_33 - .L_32)
.L_32:
        /*00c8*/ 	.word	0x00000000


	//----- nvinfo : EIATTR_CBANK_PARAM_SIZE
	.align		4
.L_33:
        /*00cc*/ 	.byte	0x03, 0x19
        /*00ce*/ 	.short	0x0038


	//----- nvinfo : EIATTR_PARAM_CBANK
	.align		4
        /*00d0*/ 	.byte	0x04, 0x0a
        /*00d2*/ 	.short	(.L_35 - .L_34)
	.align		4
.L_34:
        /*00d4*/ 	.word	index@(.nv.constant0.mandelbrot)
        /*00d8*/ 	.short	0x0380
        /*00da*/ 	.short	0x0038


	//----- nvinfo : EIATTR_SW_WAR
	.align		4
.L_35:
        /*00dc*/ 	.byte	0x04, 0x36
        /*00de*/ 	.short	(.L_37 - .L_36)
.L_36:
        /*00e0*/ 	.word	0x00000008
.L_37:


//--------------------- .nv.callgraph             --------------------------
	.section	.nv.callgraph,"",@"SHT_CUDA_CALLGRAPH"
	.align	4
	.sectionentsize	8
	.align		4
        /*0000*/ 	.word	0x00000000
	.align		4
        /*0004*/ 	.word	0xffffffff
	.align		4
        /*0008*/ 	.word	0x00000000
	.align		4
        /*000c*/ 	.word	0xfffffffe
	.align		4
        /*0010*/ 	.word	0x00000000
	.align		4
        /*0014*/ 	.word	0xfffffffd
	.align		4
        /*0018*/ 	.word	0x00000000
	.align		4
        /*001c*/ 	.word	0xfffffffc


//--------------------- .text.mandelbrot          --------------------------
	.section	.text.mandelbrot,"ax",@progbits
	.align	128
        .global         mandelbrot
        .type           mandelbrot,@function
        .size           mandelbrot,(.L_x_19 - mandelbrot)
        .other          mandelbrot,@"STO_CUDA_ENTRY STV_DEFAULT"
mandelbrot:
.text.mandelbrot:
[----:B------:R-:W-:Y:S01]  /*0000*/  LDC R1, c[0x0][0x37c] ;  /* 0x0000df00ff017b82 */ /* 0x000fe20000000800 */
[----:B------:R-:W0:Y:S01]  /*0010*/  S2R R5, SR_CTAID.Y ;  /* 0x0000000000057919 */ /* 0x000e220000002600 */
[----:B------:R-:W1:Y:S01]  /*0020*/  LDCU UR4, c[0x0][0x360] ;  /* 0x00006c00ff0477ac */ /* 0x000e620008000800 */
[----:B------:R-:W0:Y:S01]  /*0030*/  S2R R0, SR_TID.Y ;  /* 0x0000000000007919 */ /* 0x000e220000002200 */
[----:B------:R-:W0:Y:S01]  /*0040*/  LDCU UR5, c[0x0][0x364] ;  /* 0x00006c80ff0577ac */ /* 0x000e220008000800 */
[----:B------:R-:W1:Y:S01]  /*0050*/  S2R R4, SR_CTAID.X ;  /* 0x0000000000047919 */ /* 0x000e620000002500 */
[----:B------:R-:W2:Y:S01]  /*0060*/  LDCU.64 UR6, c[0x0][0x390] ;  /* 0x00007200ff0677ac */ /* 0x000ea20008000a00 */
[----:B------:R-:W1:Y:S01]  /*0070*/  S2R R3, SR_TID.X ;  /* 0x0000000000037919 */ /* 0x000e620000002100 */
[----:B0-----:R-:W-:-:S05]  /*0080*/  IMAD R5, R5, UR5, R0 ;  /* 0x0000000505057c24 */ /* 0x001fca000f8e0200 */
[----:B--2---:R-:W-:Y:S01]  /*0090*/  ISETP.GE.AND P0, PT, R5, UR7, PT ;  /* 0x0000000705007c0c */ /* 0x004fe2000bf06270 */
[----:B-1----:R-:W-:-:S05]  /*00a0*/  IMAD R4, R4, UR4, R3 ;  /* 0x0000000404047c24 */ /* 0x002fca000f8e0203 */
[----:B------:R-:W-:-:S13]  /*00b0*/  ISETP.GE.OR P0, PT, R4, UR6, P0 ;  /* 0x0000000604007c0c */ /* 0x000fda0008706670 */
[----:B------:R-:W-:Y:S05]  /*00c0*/  @P0 EXIT ;  /* 0x000000000000094d */ /* 0x000fea0003800000 */
[----:B------:R-:W0:Y:S01]  /*00d0*/  LDC.64 R2, c[0x0][0x398] ;  /* 0x0000e600ff027b82 */ /* 0x000e220000000a00 */
[----:B------:R-:W0:Y:S01]  /*00e0*/  LDCU UR4, c[0x0][0x3a0] ;  /* 0x00007400ff0477ac */ /* 0x000e220008000800 */
[----:B------:R-:W-:Y:S01]  /*00f0*/  BSSY.RECONVERGENT B0, `(.L_x_0) ;  /* 0x0000012000007945 */ /* 0x000fe20003800200 */
[----:B0-----:R-:W-:Y:S02]  /*0100*/  FMNMX3 R0, |R2|, |UR4|, |R3|, PT ;  /* 0x4000000402007c76 */ /* 0x001fe4000b800603 */
[----:B------:R-:W-:Y:S02]  /*0110*/  I2FP.F32.S32 R3, UR6 ;  /* 0x0000000600037c45 */ /* 0x000fe40008201400 */
[----:B------:R-:W-:Y:S02]  /*0120*/  FSETP.GEU.AND P0, PT, R0, 9.9999997473787516356e-06, PT ;  /* 0x3727c5ac0000780b */ /* 0x000fe40003f0e000 */
[----:B------:R-:W0:Y:S01]  /*0130*/  MUFU.RCP R2, R3 ;  /* 0x0000000300027308 */ /* 0x000e220000001000 */
[----:B------:R-:W-:-:S07]  /*0140*/  I2FP.F32.S32 R0, R4 ;  /* 0x0000000400007245 */ /* 0x000fce0000201400 */
[----:B------:R-:W1:Y:S03]  /*0150*/  FCHK P1, R0, R3 ;  /* 0x0000000300007302 */ /* 0x000e660000020000 */
[----:B------:R-:W2:Y:S01]  /*0160*/  @P0 LDC R6, c[0x0][0x3a4] ;  /* 0x0000e900ff060b82 */ /* 0x000ea20000000800 */
[----:B0-----:R-:W-:-:S04]  /*0170*/  FFMA R7, -R3, R2, 1 ;  /* 0x3f80000003077423 */ /* 0x001fc80000000102 */
[----:B------:R-:W-:-:S04]  /*0180*/  FFMA R7, R2, R7, R2 ;  /* 0x0000000702077223 */ /* 0x000fc80000000002 */
[----:B------:R-:W-:Y:S01]  /*0190*/  FFMA R2, R0, R7, RZ ;  /* 0x0000000700027223 */ /* 0x000fe200000000ff */
[----:B--2---:R-:W-:-:S03]  /*01a0*/  FSETP.LT.OR P0, PT, |R6|, 9.9999997473787516356e-06, !P0 ;  /* 0x3727c5ac0600780b */ /* 0x004fc60004701600 */
[----:B------:R-:W-:-:S04]  /*01b0*/  FFMA R6, -R3, R2, R0 ;  /* 0x0000000203067223 */ /* 0x000fc80000000100 */
[----:B------:R-:W-:Y:S01]  /*01c0*/  FFMA R2, R7, R6, R2 ;  /* 0x0000000607027223 */ /* 0x000fe20000000002 */
[----:B-1----:R-:W-:Y:S06]  /*01d0*/  @!P1 BRA `(.L_x_1) ;  /* 0x00000000000c9947 */ /* 0x002fec0003800000 */
[----:B------:R-:W-:-:S07]  /*01e0*/  MOV R6, 0x200 ;  /* 0x0000020000067802 */ /* 0x000fce0000000f00 */
[----:B------:R-:W-:Y:S05]  /*01f0*/  CALL.REL.NOINC `($__internal_0_$__cuda_sm3x_div_rn_noftz_f32_slowpath) ;  /* 0x0000000000dc7944 */ /* 0x000fea0003c00000 */
[----:B------:R-:W-:-:S07]  /*0200*/  IMAD.MOV.U32 R2, RZ, RZ, R0 ;  /* 0x000000ffff027224 */ /* 0x000fce00078e0000 */
.L_x_1:
[----:B------:R-:W-:Y:S05]  /*0210*/  BSYNC.RECONVERGENT B0 ;  /* 0x0000000000007941 */ /* 0x000fea0003800200 */
.L_x_0:
[----:B------:R-:W0:Y:S01]  /*0220*/  LDCU UR4, c[0x0][0x394] ;  /* 0x00007280ff0477ac */ /* 0x000e220008000800 */
[----:B------:R-:W1:Y:S01]  /*0230*/  LDC R10, c[0x0][0x398] ;  /* 0x0000e600ff0a7b82 */ /* 0x000e620000000800 */
[----:B------:R-:W-:Y:S01]  /*0240*/  I2FP.F32.U32 R0, R5 ;  /* 0x0000000500007245 */ /* 0x000fe20000201000 */
[----:B------:R-:W-:Y:S01]  /*0250*/  BSSY.RECONVERGENT B0, `(.L_x_2) ;  /* 0x0000011000007945 */ /* 0x000fe20003800200 */
[----:B0-----:R-:W-:Y:S01]  /*0260*/  I2FP.F32.U32 R7, UR4 ;  /* 0x0000000400077c45 */ /* 0x001fe20008201000 */
[----:B------:R-:W1:Y:S03]  /*0270*/  LDCU UR4, c[0x0][0x3a0] ;  /* 0x00007400ff0477ac */ /* 0x000e660008000800 */
[----:B------:R-:W0:Y:S08]  /*0280*/  MUFU.RCP R6, R7 ;  /* 0x0000000700067308 */ /* 0x000e300000001000 */
[----:B------:R-:W2:Y:S01]  /*0290*/  FCHK P1, R0, R7 ;  /* 0x0000000700007302 */ /* 0x000ea20000020000 */
[----:B0-----:R-:W-:-:S04]  /*02a0*/  FFMA R3, -R7, R6, 1 ;  /* 0x3f80000007037423 */ /* 0x001fc80000000106 */
[----:B------:R-:W-:Y:S01]  /*02b0*/  FFMA R9, R6, R3, R6 ;  /* 0x0000000306097223 */ /* 0x000fe20000000006 */
[----:B-1----:R-:W-:-:S03]  /*02c0*/  FADD R3, -R10, UR4 ;  /* 0x000000040a037e21 */ /* 0x002fc60008000100 */
[----:B------:R-:W-:Y:S01]  /*02d0*/  FFMA R6, R0, R9, RZ ;  /* 0x0000000900067223 */ /* 0x000fe200000000ff */
[----:B------:R-:W-:-:S03]  /*02e0*/  FFMA R2, R3, R2, R10 ;  /* 0x0000000203027223 */ /* 0x000fc6000000000a */
[----:B------:R-:W-:-:S04]  /*02f0*/  FFMA R8, -R7, R6, R0 ;  /* 0x0000000607087223 */ /* 0x000fc80000000100 */
[----:B------:R-:W-:Y:S01]  /*0300*/  FFMA R6, R9, R8, R6 ;  /* 0x0000000809067223 */ /* 0x000fe20000000006 */
[----:B--2---:R-:W-:Y:S06]  /*0310*/  @!P1 BRA `(.L_x_3) ;  /* 0x0000000000109947 */ /* 0x004fec0003800000 */
[----:B------:R-:W-:Y:S01]  /*0320*/  IMAD.MOV.U32 R3, RZ, RZ, R7 ;  /* 0x000000ffff037224 */ /* 0x000fe200078e0007 */
[----:B------:R-:W-:-:S07]  /*0330*/  MOV R6, 0x350 ;  /* 0x0000035000067802 */ /* 0x000fce0000000f00 */
[----:B------:R-:W-:Y:S05]  /*0340*/  CALL.REL.NOINC `($__internal_0_$__cuda_sm3x_div_rn_noftz_f32_slowpath) ;  /* 0x0000000000887944 */ /* 0x000fea0003c00000 */
[----:B------:R-:W-:-:S07]  /*0350*/  IMAD.MOV.U32 R6, RZ, RZ, R0 ;  /* 0x000000ffff067224 */ /* 0x000fce00078e0000 */
.L_x_3:
[----:B------:R-:W-:Y:S05]  /*0360*/  BSYNC.RECONVERGENT B0 ;  /* 0x0000000000007941 */ /* 0x000fea0003800200 */
.L_x_2:
[----:B------:R-:W0:Y:S01]  /*0370*/  LDCU UR4, c[0x0][0x3a8] ;  /* 0x00007500ff0477ac */ /* 0x000e220008000800 */
[----:B------:R-:W1:Y:S01]  /*0380*/  LDC R3, c[0x0][0x39c] ;  /* 0x0000e700ff037b82 */ /* 0x000e620000000800 */
[----:B------:R-:W-:Y:S01]  /*0390*/  IMAD.MOV.U32 R0, RZ, RZ, -0x1000000 ;  /* 0xff000000ff007424 */ /* 0x000fe200078e00ff */
[----:B------:R-:W1:Y:S01]  /*03a0*/  LDCU UR5, c[0x0][0x3a4] ;  /* 0x00007480ff0577ac */ /* 0x000e620008000800 */
[----:B0-----:R-:W-:Y:S01]  /*03b0*/  UISETP.GE.AND UP0, UPT, UR4, 0x1, UPT ;  /* 0x000000010400788c */ /* 0x001fe2000bf06270 */
[----:B-1----:R-:W-:-:S04]  /*03c0*/  FADD R3, -R3, UR5 ;  /* 0x0000000503037e21 */ /* 0x002fc80008000100 */
[----:B------:R-:W-:-:S04]  /*03d0*/  FFMA R9, R3, -R6, UR5 ;  /* 0x0000000503097e23 */ /* 0x000fc80008000806 */
[----:B------:R-:W-:Y:S05]  /*03e0*/  BRA.U !UP0, `(.L_x_4) ;  /* 0x00000001084c7547 */ /* 0x000fea000b800000 */
[----:B------:R-:W-:Y:S01]  /*03f0*/  BSSY.RECONVERGENT B0, `(.L_x_5) ;  /* 0x0000010000007945 */ /* 0x000fe20003800200 */
[----:B------:R-:W-:Y:S01]  /*0400*/  IMAD.MOV.U32 R0, RZ, RZ, RZ ;  /* 0x000000ffff007224 */ /* 0x000fe200078e00ff */
[----:B------:R-:W-:Y:S01]  /*0410*/  CS2R R6, SRZ ;  /* 0x0000000000067805 */ /* 0x000fe2000001ff00 */
[----:B------:R-:W-:Y:S02]  /*0420*/  IMAD.MOV.U32 R3, RZ, RZ, RZ ;  /* 0x000000ffff037224 */ /* 0x000fe400078e00ff */
[----:B------:R-:W-:-:S07]  /*0430*/  IMAD.MOV.U32 R8, RZ, RZ, RZ ;  /* 0x000000ffff087224 */ /* 0x000fce00078e00ff */
.L_x_6:
[----:B------:R-:W-:Y:S01]  /*0440*/  FADD R3, R6, -R3 ;  /* 0x8000000306037221 */ /* 0x000fe20000000000 */
[----:B------:R-:W-:Y:S01]  /*0450*/  FADD R6, R8, R8 ;  /* 0x0000000808067221 */ /* 0x000fe20000000000 */
[----:B------:R-:W-:Y:S02]  /*0460*/  VIADD R0, R0, 0x1 ;  /* 0x0000000100007836 */ /* 0x000fe40000000000 */
[----:B------:R-:W-:Y:S01]  /*0470*/  FADD R8, R2, R3 ;  /* 0x0000000302087221 */ /* 0x000fe20000000000 */
[----:B------:R-:W-:Y:S02]  /*0480*/  FFMA R7, R6, R7, R9 ;  /* 0x0000000706077223 */ /* 0x000fe40000000009 */
[----:B------:R-:W-:Y:S01]  /*0490*/  ISETP.GE.AND P1, PT, R0, UR4, PT ;  /* 0x0000000400007c0c */ /* 0x000fe2000bf26270 */
[----:B------:R-:W-:Y:S01]  /*04a0*/  FMUL R6, R8, R8 ;  /* 0x0000000808067220 */ /* 0x000fe20000400000 */
[----:B------:R-:W-:-:S04]  /*04b0*/  FMUL R3, R7, R7 ;  /* 0x0000000707037220 */ /* 0x000fc80000400000 */
[----:B------:R-:W-:-:S05]  /*04c0*/  FADD R10, R6, R3 ;  /* 0x00000003060a7221 */ /* 0x000fca0000000000 */
[----:B------:R-:W-:-:S13]  /*04d0*/  FSETP.LT.AND P2, PT, R10, 4, PT ;  /* 0x408000000a00780b */ /* 0x000fda0003f41000 */
[----:B------:R-:W-:Y:S05]  /*04e0*/  @!P1 BRA P2, `(.L_x_6) ;  /* 0xfffffffc00d49947 */ /* 0x000fea000103ffff */
[----:B------:R-:W-:Y:S05]  /*04f0*/  BSYNC.RECONVERGENT B0 ;  /* 0x0000000000007941 */ /* 0x000fea0003800200 */
.L_x_5:
[----:B------:R-:W-:-:S05]  /*0500*/  IMAD.U32 R0, R0, 0x10000, RZ ;  /* 0x0001000000007824 */ /* 0x000fca00078e00ff */
[----:B------:R-:W-:-:S07]  /*0510*/  LOP3.LUT R0, R0, 0xff000000, RZ, 0xfc, !PT ;  /* 0xff00000000007812 */ /* 0x000fce00078efcff */
.L_x_4:
[----:B------:R-:W0:Y:S01]  /*0520*/  LDCU UR5, c[0x0][0x380] ;  /* 0x00007000ff0577ac */ /* 0x000e220008000800 */
[----:B------:R-:W-:Y:S01]  /*0530*/  SEL R0, R0, 0xff0000ff, !P0 ;  /* 0xff0000ff00007807 */ /* 0x000fe20004000000 */
[----:B------:R-:W-:-:S04]  /*0540*/  IMAD.SHL.U32 R4, R4, 0x4, RZ ;  /* 0x0000000404047824 */ /* 0x000fc800078e00ff */
[----:B0-----:R0:W-:Y:S02]  /*0550*/  SUST.D.BA.2D.STRONG.SM.TRAP [R4], R0, UR5 ;  /* 0x70ff050004007f9d */ /* 0x0011e4000810a900 */
[----:B0-----:R-:W-:Y:S05]  /*0560*/  EXIT ;  /* 0x000000000000794d */ /* 0x001fea0003800000 */
        .weak           $__internal_0_$__cuda_sm3x_div_rn_noftz_f32_slowpath
        .type           $__internal_0_$__cuda_sm3x_div_rn_noftz_f32_slowpath,@function
        .size           $__internal_0_$__cuda_sm3x_div_rn_noftz_f32_slowpath,(.L_x_19 - $__internal_0_$__cuda_sm3x_div_rn_noftz_f32_slowpath)
$__internal_0_$__cuda_sm3x_div_rn_noftz_f32_slowpath:
[----:B------:R-:W-:Y:S01]  /*0570*/  SHF.R.U32.HI R8, RZ, 0x17, R3 ;  /* 0x00000017ff087819 */ /* 0x000fe20000011603 */
[----:B------:R-:W-:Y:S01]  /*0580*/  BSSY.RECONVERGENT B1, `(.L_x_7) ;  /* 0x0000062000017945 */ /* 0x000fe20003800200 */
[----:B------:R-:W-:Y:S02]  /*0590*/  SHF.R.U32.HI R7, RZ, 0x17, R0 ;  /* 0x00000017ff077819 */ /* 0x000fe40000011600 */
[----:B------:R-:W-:Y:S02]  /*05a0*/  LOP3.LUT R12, R8, 0xff, RZ, 0xc0, !PT ;  /* 0x000000ff080c7812 */ /* 0x000fe400078ec0ff */
[----:B------:R-:W-:-:S03]  /*05b0*/  LOP3.LUT R10, R7, 0xff, RZ, 0xc0, !PT ;  /* 0x000000ff070a7812 */ /* 0x000fc600078ec0ff */
[----:B------:R-:W-:Y:S02]  /*05c0*/  VIADD R9, R12, 0xffffffff ;  /* 0xffffffff0c097836 */ /* 0x000fe40000000000 */
[----:B------:R-:W-:-:S03]  /*05d0*/  VIADD R8, R10, 0xffffffff ;  /* 0xffffffff0a087836 */ /* 0x000fc60000000000 */
[----:B------:R-:W-:-:S04]  /*05e0*/  ISETP.GT.U32.AND P1, PT, R9, 0xfd, PT ;  /* 0x000000fd0900780c */ /* 0x000fc80003f24070 */
[----:B------:R-:W-:-:S13]  /*05f0*/  ISETP.GT.U32.OR P1, PT, R8, 0xfd, P1 ;  /* 0x000000fd0800780c */ /* 0x000fda0000f24470 */
[----:B------:R-:W-:Y:S01]  /*0600*/  @!P1 IMAD.MOV.U32 R7, RZ, RZ, RZ ;  /* 0x000000ffff079224 */ /* 0x000fe200078e00ff */
[----:B------:R-:W-:Y:S06]  /*0610*/  @!P1 BRA `(.L_x_8) ;  /* 0x00000000005c9947 */ /* 0x000fec0003800000 */
[----:B------:R-:W-:Y:S02]  /*0620*/  FSETP.GTU.FTZ.AND P1, PT, |R0|, +INF , PT ;  /* 0x7f8000000000780b */ /* 0x000fe40003f3c200 */
[----:B------:R-:W-:-:S04]  /*0630*/  FSETP.GTU.FTZ.AND P2, PT, |R3|, +INF , PT ;  /* 0x7f8000000300780b */ /* 0x000fc80003f5c200 */
[----:B------:R-:W-:-:S13]  /*0640*/  PLOP3.LUT P1, PT, P1, P2, PT, 0xf8, 0x8f ;  /* 0x00000000008f781c */ /* 0x000fda0000f25f70 */
[----:B------:R-:W-:Y:S05]  /*0650*/  @P1 BRA `(.L_x_9) ;  /* 0x00000004004c1947 */ /* 0x000fea0003800000 */
[----:B------:R-:W-:-:S13]  /*0660*/  LOP3.LUT P1, RZ, R3, 0x7fffffff, R0, 0xc8, !PT ;  /* 0x7fffffff03ff7812 */ /* 0x000fda000782c800 */
[----:B------:R-:W-:Y:S05]  /*0670*/  @!P1 BRA `(.L_x_10) ;  /* 0x00000004003c9947 */ /* 0x000fea0003800000 */
[C---:B------:R-:W-:Y:S02]  /*0680*/  FSETP.NEU.FTZ.AND P3, PT, |R0|.reuse, +INF , PT ;  /* 0x7f8000000000780b */ /* 0x040fe40003f7d200 */
[----:B------:R-:W-:Y:S02]  /*0690*/  FSETP.NEU.FTZ.AND P2, PT, |R3|, +INF , PT ;  /* 0x7f8000000300780b */ /* 0x000fe40003f5d200 */
[----:B------:R-:W-:-:S11]  /*06a0*/  FSETP.NEU.FTZ.AND P1, PT, |R0|, +INF , PT ;  /* 0x7f8000000000780b */ /* 0x000fd60003f3d200 */
[----:B------:R-:W-:Y:S05]  /*06b0*/  @!P2 BRA !P3, `(.L_x_10) ;  /* 0x00000004002ca947 */ /* 0x000fea0005800000 */
[----:B------:R-:W-:-:S04]  /*06c0*/  LOP3.LUT P3, RZ, R0, 0x7fffffff, RZ, 0xc0, !PT ;  /* 0x7fffffff00ff7812 */ /* 0x000fc8000786c0ff */
[----:B------:R-:W-:-:S13]  /*06d0*/  PLOP3.LUT P2, PT, P2, P3, PT, 0x2f, 0xf2 ;  /* 0x0000000000f2781c */ /* 0x000fda0001746577 */
[----:B------:R-:W-:Y:S05]  /*06e0*/  @P2 BRA `(.L_x_11) ;  /* 0x0000000400182947 */ /* 0x000fea0003800000 */
[----:B------:R-:W-:-:S04]  /*06f0*/  LOP3.LUT P2, RZ, R3, 0x7fffffff, RZ, 0xc0, !PT ;  /* 0x7fffffff03ff7812 */ /* 0x000fc8000784c0ff */
[----:B------:R-:W-:-:S13]  /*0700*/  PLOP3.LUT P1, PT, P1, P2, PT, 0x2f, 0xf2 ;  /* 0x0000000000f2781c */ /* 0x000fda0000f24577 */
[----:B------:R-:W-:Y:S05]  /*0710*/  @P1 BRA `(.L_x_12) ;  /* 0x0000000400001947 */ /* 0x000fea0003800000 */
[----:B------:R-:W-:Y:S02]  /*0720*/  ISETP.GE.AND P1, PT, R8, RZ, PT ;  /* 0x000000ff0800720c */ /* 0x000fe40003f26270 */
[----:B------:R-:W-:-:S11]  /*0730*/  ISETP.GE.AND P2, PT, R9, RZ, PT ;  /* 0x000000ff0900720c */ /* 0x000fd60003f46270 */
[----:B------:R-:W-:Y:S02]  /*0740*/  @P1 IMAD.MOV.U32 R7, RZ, RZ, RZ ;  /* 0x000000ffff071224 */ /* 0x000fe400078e00ff */
[----:B------:R-:W-:Y:S01]  /*0750*/  @!P1 FFMA R0, R0, 1.84467440737095516160e+19, RZ ;  /* 0x5f80000000009823 */ /* 0x000fe200000000ff */
[----:B------:R-:W-:Y:S02]  /*0760*/  @!P1 IMAD.MOV.U32 R7, RZ, RZ, -0x40 ;  /* 0xffffffc0ff079424 */ /* 0x000fe400078e00ff */
[----:B------:R-:W-:Y:S02]  /*0770*/  @!P2 FFMA R3, R3, 1.84467440737095516160e+19, RZ ;  /* 0x5f8000000303a823 */ /* 0x000fe400000000ff */
[----:B------:R-:W-:-:S07]  /*0780*/  @!P2 VIADD R7, R7, 0x40 ;  /* 0x000000400707a836 */ /* 0x000fce0000000000 */
.L_x_8:
[----:B------:R-:W-:Y:S01]  /*0790*/  LEA R8, R12, 0xc0800000, 0x17 ;  /* 0xc08000000c087811 */ /* 0x000fe200078eb8ff */
[----:B------:R-:W-:Y:S04]  /*07a0*/  BSSY.RECONVERGENT B2, `(.L_x_13) ;  /* 0x0000036000027945 */ /* 0x000fe80003800200 */
[----:B------:R-:W-:Y:S02]  /*07b0*/  IMAD.IADD R8, R3, 0x1, -R8 ;  /* 0x0000000103087824 */ /* 0x000fe400078e0a08 */
[----:B------:R-:W-:Y:S02]  /*07c0*/  VIADD R3, R10, 0xffffff81 ;  /* 0xffffff810a037836 */ /* 0x000fe40000000000 */
[----:B------:R0:W1:Y:S01]  /*07d0*/  MUFU.RCP R9, R8 ;  /* 0x0000000800097308 */ /* 0x0000620000001000 */
[----:B------:R-:W-:Y:S01]  /*07e0*/  FADD.FTZ R11, -R8, -RZ ;  /* 0x800000ff080b7221 */ /* 0x000fe20000010100 */
[C---:B------:R-:W-:Y:S01]  /*07f0*/  IMAD R0, R3.reuse, -0x800000, R0 ;  /* 0xff80000003007824 */ /* 0x040fe200078e0200 */
[----:B0-----:R-:W-:-:S05]  /*0800*/  IADD3 R8, PT, PT, R3, 0x7f, -R12 ;  /* 0x0000007f03087810 */ /* 0x001fca0007ffe80c */
[----:B------:R-:W-:Y:S02]  /*0810*/  IMAD.IADD R8, R8, 0x1, R7 ;  /* 0x0000000108087824 */ /* 0x000fe400078e0207 */
[----:B-1----:R-:W-:-:S04]  /*0820*/  FFMA R10, R9, R11, 1 ;  /* 0x3f800000090a7423 */ /* 0x002fc8000000000b */
[----:B------:R-:W-:-:S04]  /*0830*/  FFMA R14, R9, R10, R9 ;  /* 0x0000000a090e7223 */ /* 0x000fc80000000009 */
[----:B------:R-:W-:-:S04]  /*0840*/  FFMA R9, R0, R14, RZ ;  /* 0x0000000e00097223 */ /* 0x000fc800000000ff */
[----:B------:R-:W-:-:S04]  /*0850*/  FFMA R10, R11, R9, R0 ;  /* 0x000000090b0a7223 */ /* 0x000fc80000000000 */
[----:B------:R-:W-:-:S04]  /*0860*/  FFMA R9, R14, R10, R9 ;  /* 0x0000000a0e097223 */ /* 0x000fc80000000009 */
[----:B------:R-:W-:-:S04]  /*0870*/  FFMA R10, R11, R9, R0 ;  /* 0x000000090b0a7223 */ /* 0x000fc80000000000 */
[----:B------:R-:W-:-:S05]  /*0880*/  FFMA R0, R14, R10, R9 ;  /* 0x0000000a0e007223 */ /* 0x000fca0000000009 */
[----:B------:R-:W-:-:S04]  /*0890*/  SHF.R.U32.HI R3, RZ, 0x17, R0 ;  /* 0x00000017ff037819 */ /* 0x000fc80000011600 */
[----:B------:R-:W-:-:S05]  /*08a0*/  LOP3.LUT R3, R3, 0xff, RZ, 0xc0, !PT ;  /* 0x000000ff03037812 */ /* 0x000fca00078ec0ff */
[----:B------:R-:W-:-:S04]  /*08b0*/  IMAD.IADD R11, R3, 0x1, R8 ;  /* 0x00000001030b7824 */ /* 0x000fc800078e0208 */
[----:B------:R-:W-:-:S05]  /*08c0*/  VIADD R3, R11, 0xffffffff ;  /* 0xffffffff0b037836 */ /* 0x000fca0000000000 */
[----:B------:R-:W-:-:S13]  /*08d0*/  ISETP.GE.U32.AND P1, PT, R3, 0xfe, PT ;  /* 0x000000fe0300780c */ /* 0x000fda0003f26070 */
[----:B------:R-:W-:Y:S05]  /*08e0*/  @!P1 BRA `(.L_x_14) ;  /* 0x0000000000809947 */ /* 0x000fea0003800000 */
[----:B------:R-:W-:-:S13]  /*08f0*/  ISETP.GT.AND P1, PT, R11, 0xfe, PT ;  /* 0x000000fe0b00780c */ /* 0x000fda0003f24270 */
[----:B------:R-:W-:Y:S05]  /*0900*/  @P1 BRA `(.L_x_15) ;  /* 0x00000000006c1947 */ /* 0x000fea0003800000 */
[----:B------:R-:W-:-:S13]  /*0910*/  ISETP.GE.AND P1, PT, R11, 0x1, PT ;  /* 0x000000010b00780c */ /* 0x000fda0003f26270 */
[----:B------:R-:W-:Y:S05]  /*0920*/  @P1 BRA `(.L_x_16) ;  /* 0x0000000000741947 */ /* 0x000fea0003800000 */
[----:B------:R-:W-:Y:S02]  /*0930*/  ISETP.GE.AND P1, PT, R11, -0x18, PT ;  /* 0xffffffe80b00780c */ /* 0x000fe40003f26270 */
[----:B------:R-:W-:-:S11]  /*0940*/  LOP3.LUT R0, R0, 0x80000000, RZ, 0xc0, !PT ;  /* 0x8000000000007812 */ /* 0x000fd600078ec0ff */
[----:B------:R-:W-:Y:S05]  /*0950*/  @!P1 BRA `(.L_x_16) ;  /* 0x0000000000689947 */ /* 0x000fea0003800000 */
[CCC-:B------:R-:W-:Y:S01]  /*0960*/  FFMA.RZ R3, R14.reuse, R10.reuse, R9.reuse ;  /* 0x0000000a0e037223 */ /* 0x1c0fe2000000c009 */
[CCC-:B------:R-:W-:Y:S01]  /*0970*/  FFMA.RM R8, R14.reuse, R10.reuse, R9.reuse ;  /* 0x0000000a0e087223 */ /* 0x1c0fe20000004009 */
[C---:B------:R-:W-:Y:S02]  /*0980*/  ISETP.NE.AND P3, PT, R11.reuse, RZ, PT ;  /* 0x000000ff0b00720c */ /* 0x040fe40003f65270 */
[----:B------:R-:W-:Y:S02]  /*0990*/  ISETP.NE.AND P2, PT, R11, RZ, PT ;  /* 0x000000ff0b00720c */ /* 0x000fe40003f45270 */
[----:B------:R-:W-:Y:S01]  /*09a0*/  LOP3.LUT R7, R3, 0x7fffff, RZ, 0xc0, !PT ;  /* 0x007fffff03077812 */ /* 0x000fe200078ec0ff */
[----:B------:R-:W-:Y:S01]  /*09b0*/  FFMA.RP R3, R14, R10, R9 ;  /* 0x0000000a0e037223 */ /* 0x000fe20000008009 */
[----:B------:R-:W-:Y:S02]  /*09c0*/  VIADD R10, R11, 0x20 ;  /* 0x000000200b0a7836 */ /* 0x000fe40000000000 */
[----:B------:R-:W-:Y:S01]  /*09d0*/  LOP3.LUT R7, R7, 0x800000, RZ, 0xfc, !PT ;  /* 0x0080000007077812 */ /* 0x000fe200078efcff */
[----:B------:R-:W-:Y:S01]  /*09e0*/  IMAD.MOV R9, RZ, RZ, -R11 ;  /* 0x000000ffff097224 */ /* 0x000fe200078e0a0b */
[----:B------:R-:W-:-:S02]  /*09f0*/  FSETP.NEU.FTZ.AND P1, PT, R3, R8, PT ;  /* 0x000000080300720b */ /* 0x000fc40003f3d000 */
[----:B------:R-:W-:Y:S02]  /*0a00*/  SHF.L.U32 R10, R7, R10, RZ ;  /* 0x0000000a070a7219 */ /* 0x000fe400000006ff */
[----:B------:R-:W-:Y:S02]  /*0a10*/  SEL R8, R9, RZ, P3 ;  /* 0x000000ff09087207 */ /* 0x000fe40001800000 */
[----:B------:R-:W-:Y:S02]  /*0a20*/  ISETP.NE.AND P2, PT, R10, RZ, P2 ;  /* 0x000000ff0a00720c */ /* 0x000fe40001745270 */
[----:B------:R-:W-:Y:S02]  /*0a30*/  SHF.R.U32.HI R8, RZ, R8, R7 ;  /* 0x00000008ff087219 */ /* 0x000fe40000011607 */
[----:B------:R-:W-:Y:S02]  /*0a40*/  PLOP3.LUT P1, PT, P1, P2, PT, 0xf8, 0x8f ;  /* 0x00000000008f781c */ /* 0x000fe40000f25f70 */
[----:B------:R-:W-:-:S02]  /*0a50*/  SHF.R.U32.HI R10, RZ, 0x1, R8 ;  /* 0x00000001ff0a7819 */ /* 0x000fc40000011608 */
[----:B------:R-:W-:-:S04]  /*0a60*/  SEL R3, RZ, 0x1, !P1 ;  /* 0x00000001ff037807 */ /* 0x000fc80004800000 */
[----:B------:R-:W-:-:S04]  /*0a70*/  LOP3.LUT R3, R3, 0x1, R10, 0xf8, !PT ;  /* 0x0000000103037812 */ /* 0x000fc800078ef80a */
[----:B------:R-:W-:-:S05]  /*0a80*/  LOP3.LUT R3, R3, R8, RZ, 0xc0, !PT ;  /* 0x0000000803037212 */ /* 0x000fca00078ec0ff */
[----:B------:R-:W-:-:S05]  /*0a90*/  IMAD.IADD R3, R10, 0x1, R3 ;  /* 0x000000010a037824 */ /* 0x000fca00078e0203 */
[----:B------:R-:W-:Y:S01]  /*0aa0*/  LOP3.LUT R0, R3, R0, RZ, 0xfc, !PT ;  /* 0x0000000003007212 */ /* 0x000fe200078efcff */
[----:B------:R-:W-:Y:S06]  /*0ab0*/  BRA `(.L_x_16) ;  /* 0x0000000000107947 */ /* 0x000fec0003800000 */
.L_x_15:
[----:B------:R-:W-:-:S04]  /*0ac0*/  LOP3.LUT R0, R0, 0x80000000, RZ, 0xc0, !PT ;  /* 0x8000000000007812 */ /* 0x000fc800078ec0ff */
[----:B------:R-:W-:Y:S01]  /*0ad0*/  LOP3.LUT R0, R0, 0x7f800000, RZ, 0xfc, !PT ;  /* 0x7f80000000007812 */ /* 0x000fe200078efcff */
[----:B------:R-:W-:Y:S06]  /*0ae0*/  BRA `(.L_x_16) ;  /* 0x0000000000047947 */ /* 0x000fec0003800000 */
.L_x_14:
[----:B------:R-:W-:-:S07]  /*0af0*/  IMAD R0, R8, 0x800000, R0 ;  /* 0x0080000008007824 */ /* 0x000fce00078e0200 */
.L_x_16:
[----:B------:R-:W-:Y:S05]  /*0b00*/  BSYNC.RECONVERGENT B2 ;  /* 0x0000000000027941 */ /* 0x000fea0003800200 */
.L_x_13:
[----:B------:R-:W-:Y:S05]  /*0b10*/  BRA `(.L_x_17) ;  /* 0x0000000000207947 */ /* 0x000fea0003800000 */
.L_x_12:
[----:B------:R-:W-:-:S04]  /*0b20*/  LOP3.LUT R0, R3, 0x80000000, R0, 0x48, !PT ;  /* 0x8000000003007812 */ /* 0x000fc800078e4800 */
[----:B------:R-:W-:Y:S01]  /*0b30*/  LOP3.LUT R0, R0, 0x7f800000, RZ, 0xfc, !PT ;  /* 0x7f80000000007812 */ /* 0x000fe200078efcff */
[----:B------:R-:W-:Y:S06]  /*0b40*/  BRA `(.L_x_17) ;  /* 0x0000000000147947 */ /* 0x000fec0003800000 */
.L_x_11:
[----:B------:R-:W-:Y:S01]  /*0b50*/  LOP3.LUT R0, R3, 0x80000000, R0, 0x48, !PT ;  /* 0x8000000003007812 */ /* 0x000fe200078e4800 */
[----:B------:R-:W-:Y:S06]  /*0b60*/  BRA `(.L_x_17) ;  /* 0x00000000000c7947 */ /* 0x000fec0003800000 */
.L_x_10:
[----:B------:R-:W0:Y:S01]  /*0b70*/  MUFU.RSQ R0, -QNAN ;  /* 0xffc0000000007908 */ /* 0x000e220000001400 */
[----:B------:R-:W-:Y:S05]  /*0b80*/  BRA `(.L_x_17) ;  /* 0x0000000000047947 */ /* 0x000fea0003800000 */
.L_x_9:
[----:B------:R-:W-:-:S07]  /*0b90*/  FADD.FTZ R0, R0, R3 ;  /* 0x0000000300007221 */ /* 0x000fce0000010000 */
.L_x_17:
[----:B------:R-:W-:Y:S05]  /*0ba0*/  BSYNC.RECONVERGENT B1 ;  /* 0x0000000000017941 */ /* 0x000fea0003800200 */
.L_x_7:
[----:B------:R-:W-:-:S04]  /*0bb0*/  IMAD.MOV.U32 R7, RZ, RZ, 0x0 ;  /* 0x00000000ff077424 */ /* 0x000fc800078e00ff */
[----:B0-----:R-:W-:Y:S05]  /*0bc0*/  RET.REL.NODEC R6 `(mandelbrot) ;  /* 0xfffffff4060c7950 */ /* 0x001fea0003c3ffff */
.L_x_18:
[----:B------:R-:W-:-:S00]  /*0bd0*/  BRA `(.L_x_18) ;  /* 0xfffffffc00fc7947 */ /* 0x000fc0000383ffff */
[----:B------:R-:W-:-:S00]  /*0be0*/  NOP ;  /* 0x0000000000007918 */ /* 0x000fc00000000000 */
        /* <DEDUP_REMOVED lines=9> */
.L_x_19:


//--------------------- .nv.shared.reserved.0     --------------------------
	.section	.nv.shared.reserved.0,"aw",@nobits
	.weak		__nv_reservedSMEM_offset_0_alias
	.size		__nv_reservedSMEM_offset_0_alias, 0, 64
	.other		__nv_reservedSMEM_offset_0_alias,@"STO_CUDA_RESERVED_SHARED STV_DEFAULT"
__nv_reservedSMEM_offset_0_alias:
	.zero		0
	.zero		64


//--------------------- .nv.constant0.mandelbrot  --------------------------
	.section	.nv.constant0.mandelbrot,"a",@progbits
	.sectionflags	@""
	.align	4
.nv.constant0.mandelbrot:
	.zero		952


//--------------------- SYMBOLS --------------------------

	.type		.nv.reservedSmem.offset0,@object
	.size		.nv.reservedSmem.offset0,0x4
